//
// Generated by NVIDIA NVVM Compiler
//
// Compiler Build ID: CL-29190527
// Cuda compilation tools, release 11.1, V11.1.105
// Based on LLVM 3.4svn
//

.version 7.1
.target sm_80
.address_size 64

	// .globl	Fused_ReduceSum_split_ReduceSum_split_parallel_16065013450820500612_kernel0
// _ZZ75Fused_ReduceSum_split_ReduceSum_split_parallel_16065013450820500612_kernel0E19total_shared_memory has been demoted

.visible .entry Fused_ReduceSum_split_ReduceSum_split_parallel_16065013450820500612_kernel0(
	.param .u64 Fused_ReduceSum_split_ReduceSum_split_parallel_16065013450820500612_kernel0_param_0,
	.param .u64 Fused_ReduceSum_split_ReduceSum_split_parallel_16065013450820500612_kernel0_param_1,
	.param .u64 Fused_ReduceSum_split_ReduceSum_split_parallel_16065013450820500612_kernel0_param_2,
	.param .u64 Fused_ReduceSum_split_ReduceSum_split_parallel_16065013450820500612_kernel0_param_3,
	.param .u64 Fused_ReduceSum_split_ReduceSum_split_parallel_16065013450820500612_kernel0_param_4,
	.param .u64 Fused_ReduceSum_split_ReduceSum_split_parallel_16065013450820500612_kernel0_param_5
)
{
	.reg .pred 	%p<14>;
	.reg .f32 	%f<261>;
	.reg .b32 	%r<120>;
	.reg .b64 	%rd<19>;
	// demoted variable
	.shared .align 1 .b8 _ZZ75Fused_ReduceSum_split_ReduceSum_split_parallel_16065013450820500612_kernel0E19total_shared_memory[4608];

	ld.param.u64 	%rd1, [Fused_ReduceSum_split_ReduceSum_split_parallel_16065013450820500612_kernel0_param_0];
	ld.param.u64 	%rd3, [Fused_ReduceSum_split_ReduceSum_split_parallel_16065013450820500612_kernel0_param_2];
	mov.u32 	%r1, %ctaid.x;
	setp.lt.s32	%p5, %r1, 32;
	mov.u32 	%r2, %tid.x;
	add.s32 	%r3, %r2, 127;
	shr.s32 	%r17, %r2, 31;
	shr.u32 	%r18, %r17, 25;
	add.s32 	%r19, %r2, %r18;
	and.b32  	%r20, %r19, 1073741696;
	sub.s32 	%r21, %r2, %r20;
	shl.b32 	%r22, %r21, 2;
	mov.u32 	%r23, _ZZ75Fused_ReduceSum_split_ReduceSum_split_parallel_16065013450820500612_kernel0E19total_shared_memory;
	add.s32 	%r24, %r23, %r22;
	@%p5 bra 	BB0_14;
	bra.uni 	BB0_1;

BB0_14:
	setp.gt.u32	%p10, %r3, 254;
	@%p10 bra 	BB0_16;

	mov.u32 	%r61, 0;
	add.s32 	%r94, %r24, 4096;
	st.shared.u32 	[%r94], %r61;

BB0_16:
	and.b32  	%r65, %r19, -128;
	sub.s32 	%r11, %r2, %r65;
	bar.sync 	0;
	shr.s32 	%r66, %r1, 31;
	shr.u32 	%r67, %r66, 29;
	add.s32 	%r68, %r1, %r67;
	and.b32  	%r69, %r68, -8;
	sub.s32 	%r70, %r1, %r69;
	shl.b32 	%r74, %r19, 2;
	and.b32  	%r75, %r74, -512;
	shl.b32 	%r76, %r68, 4;
	and.b32  	%r12, %r76, -128;
	mad.lo.s32 	%r77, %r70, 98304, %r11;
	add.s32 	%r78, %r77, %r75;
	add.s32 	%r79, %r78, %r12;
	cvta.to.global.u64 	%rd11, %rd1;
	mul.wide.s32 	%rd12, %r79, 4;
	add.s64 	%rd13, %rd11, %rd12;
	ld.global.nc.f32 	%f131, [%rd13];
	add.f32 	%f132, %f131, 0f00000000;
	sub.f32 	%f133, %f132, %f131;
	ld.global.nc.f32 	%f134, [%rd13+16384];
	sub.f32 	%f135, %f134, %f133;
	add.f32 	%f136, %f132, %f135;
	sub.f32 	%f137, %f136, %f132;
	sub.f32 	%f138, %f137, %f135;
	ld.global.nc.f32 	%f139, [%rd13+32768];
	sub.f32 	%f140, %f139, %f138;
	add.f32 	%f141, %f136, %f140;
	sub.f32 	%f142, %f141, %f136;
	sub.f32 	%f143, %f142, %f140;
	ld.global.nc.f32 	%f144, [%rd13+49152];
	sub.f32 	%f145, %f144, %f143;
	add.f32 	%f146, %f141, %f145;
	sub.f32 	%f147, %f146, %f141;
	sub.f32 	%f148, %f147, %f145;
	ld.global.nc.f32 	%f149, [%rd13+65536];
	sub.f32 	%f150, %f149, %f148;
	add.f32 	%f151, %f146, %f150;
	sub.f32 	%f152, %f151, %f146;
	sub.f32 	%f153, %f152, %f150;
	ld.global.nc.f32 	%f154, [%rd13+81920];
	sub.f32 	%f155, %f154, %f153;
	add.f32 	%f156, %f151, %f155;
	sub.f32 	%f157, %f156, %f151;
	sub.f32 	%f158, %f157, %f155;
	ld.global.nc.f32 	%f159, [%rd13+98304];
	sub.f32 	%f160, %f159, %f158;
	add.f32 	%f161, %f156, %f160;
	sub.f32 	%f162, %f161, %f156;
	sub.f32 	%f163, %f162, %f160;
	ld.global.nc.f32 	%f164, [%rd13+114688];
	sub.f32 	%f165, %f164, %f163;
	add.f32 	%f166, %f161, %f165;
	sub.f32 	%f167, %f166, %f161;
	sub.f32 	%f168, %f167, %f165;
	ld.global.nc.f32 	%f169, [%rd13+131072];
	sub.f32 	%f170, %f169, %f168;
	add.f32 	%f171, %f166, %f170;
	sub.f32 	%f172, %f171, %f166;
	sub.f32 	%f173, %f172, %f170;
	ld.global.nc.f32 	%f174, [%rd13+147456];
	sub.f32 	%f175, %f174, %f173;
	add.f32 	%f176, %f171, %f175;
	sub.f32 	%f177, %f176, %f171;
	sub.f32 	%f178, %f177, %f175;
	ld.global.nc.f32 	%f179, [%rd13+163840];
	sub.f32 	%f180, %f179, %f178;
	add.f32 	%f181, %f176, %f180;
	sub.f32 	%f182, %f181, %f176;
	sub.f32 	%f183, %f182, %f180;
	ld.global.nc.f32 	%f184, [%rd13+180224];
	sub.f32 	%f185, %f184, %f183;
	add.f32 	%f186, %f181, %f185;
	sub.f32 	%f187, %f186, %f181;
	sub.f32 	%f188, %f187, %f185;
	ld.global.nc.f32 	%f189, [%rd13+196608];
	sub.f32 	%f190, %f189, %f188;
	add.f32 	%f191, %f186, %f190;
	sub.f32 	%f192, %f191, %f186;
	sub.f32 	%f193, %f192, %f190;
	ld.global.nc.f32 	%f194, [%rd13+212992];
	sub.f32 	%f195, %f194, %f193;
	add.f32 	%f196, %f191, %f195;
	sub.f32 	%f197, %f196, %f191;
	sub.f32 	%f198, %f197, %f195;
	ld.global.nc.f32 	%f199, [%rd13+229376];
	sub.f32 	%f200, %f199, %f198;
	add.f32 	%f201, %f196, %f200;
	sub.f32 	%f202, %f201, %f196;
	sub.f32 	%f203, %f202, %f200;
	ld.global.nc.f32 	%f204, [%rd13+245760];
	sub.f32 	%f205, %f204, %f203;
	add.f32 	%f206, %f201, %f205;
	sub.f32 	%f207, %f206, %f201;
	sub.f32 	%f208, %f207, %f205;
	ld.global.nc.f32 	%f209, [%rd13+262144];
	sub.f32 	%f210, %f209, %f208;
	add.f32 	%f211, %f206, %f210;
	sub.f32 	%f212, %f211, %f206;
	sub.f32 	%f213, %f212, %f210;
	ld.global.nc.f32 	%f214, [%rd13+278528];
	sub.f32 	%f215, %f214, %f213;
	add.f32 	%f216, %f211, %f215;
	sub.f32 	%f217, %f216, %f211;
	sub.f32 	%f218, %f217, %f215;
	ld.global.nc.f32 	%f219, [%rd13+294912];
	sub.f32 	%f220, %f219, %f218;
	add.f32 	%f221, %f216, %f220;
	sub.f32 	%f222, %f221, %f216;
	sub.f32 	%f223, %f222, %f220;
	ld.global.nc.f32 	%f224, [%rd13+311296];
	sub.f32 	%f225, %f224, %f223;
	add.f32 	%f226, %f221, %f225;
	sub.f32 	%f227, %f226, %f221;
	sub.f32 	%f228, %f227, %f225;
	ld.global.nc.f32 	%f229, [%rd13+327680];
	sub.f32 	%f230, %f229, %f228;
	add.f32 	%f231, %f226, %f230;
	sub.f32 	%f232, %f231, %f226;
	sub.f32 	%f233, %f232, %f230;
	ld.global.nc.f32 	%f234, [%rd13+344064];
	sub.f32 	%f235, %f234, %f233;
	add.f32 	%f236, %f231, %f235;
	sub.f32 	%f237, %f236, %f231;
	sub.f32 	%f238, %f237, %f235;
	ld.global.nc.f32 	%f239, [%rd13+360448];
	sub.f32 	%f240, %f239, %f238;
	add.f32 	%f241, %f236, %f240;
	sub.f32 	%f242, %f241, %f236;
	sub.f32 	%f243, %f242, %f240;
	ld.global.nc.f32 	%f244, [%rd13+376832];
	sub.f32 	%f245, %f244, %f243;
	add.f32 	%f246, %f241, %f245;
	mov.u32 	%r80, %tid.y;
	mov.u32 	%r81, %ntid.x;
	mad.lo.s32 	%r13, %r80, %r81, %r2;
	and.b32  	%r14, %r13, 127;
	shr.u32 	%r15, %r13, 7;
	shl.b32 	%r82, %r15, 7;
	add.s32 	%r83, %r82, %r14;
	shl.b32 	%r84, %r83, 2;
	add.s32 	%r16, %r23, %r84;
	st.shared.f32 	[%r16], %f246;
	bar.sync 	0;
	setp.gt.u32	%p11, %r13, 511;
	@%p11 bra 	BB0_18;

	ld.shared.f32 	%f247, [%r16];
	ld.shared.f32 	%f248, [%r16+2048];
	add.f32 	%f249, %f247, %f248;
	st.shared.f32 	[%r16], %f249;

BB0_18:
	bar.sync 	0;
	setp.gt.u32	%p12, %r13, 255;
	@%p12 bra 	BB0_20;

	ld.shared.f32 	%f250, [%r16];
	ld.shared.f32 	%f251, [%r16+1024];
	add.f32 	%f252, %f250, %f251;
	st.shared.f32 	[%r16], %f252;

BB0_20:
	bar.sync 	0;
	setp.ne.s32	%p13, %r15, 0;
	@%p13 bra 	BB0_22;

	ld.shared.f32 	%f253, [%r16];
	ld.shared.f32 	%f254, [%r16+512];
	add.f32 	%f255, %f253, %f254;
	st.shared.f32 	[%r16], %f255;

BB0_22:
	setp.eq.s32	%p3, %r15, 0;
	bar.sync 	0;
	@!%p3 bra 	BB0_24;
	bra.uni 	BB0_23;

BB0_23:
	mov.u32 	%r119, %tid.x;
	mov.u32 	%r118, %ntid.x;
	mov.u32 	%r117, %tid.y;
	mad.lo.s32 	%r116, %r117, %r118, %r119;
	and.b32  	%r115, %r116, 127;
	mov.u32 	%r114, _ZZ75Fused_ReduceSum_split_ReduceSum_split_parallel_16065013450820500612_kernel0E19total_shared_memory;
	add.s32 	%r95, %r24, 4096;
	ld.shared.f32 	%f256, [%r95];
	shl.b32 	%r86, %r115, 2;
	add.s32 	%r88, %r114, %r86;
	ld.shared.f32 	%f257, [%r88];
	add.f32 	%f258, %f256, %f257;
	add.s32 	%r96, %r24, 4096;
	st.shared.f32 	[%r96], %f258;

BB0_24:
	mov.u32 	%r107, %tid.x;
	add.s32 	%r106, %r107, 127;
	setp.lt.u32	%p4, %r106, 255;
	bar.sync 	0;
	@!%p4 bra 	BB0_26;
	bra.uni 	BB0_25;

BB0_25:
	mov.u32 	%r113, %ctaid.x;
	ld.param.u64 	%rd18, [Fused_ReduceSum_split_ReduceSum_split_parallel_16065013450820500612_kernel0_param_1];
	shr.s32 	%r112, %r113, 31;
	shr.u32 	%r111, %r112, 29;
	add.s32 	%r110, %r113, %r111;
	shl.b32 	%r109, %r110, 4;
	and.b32  	%r108, %r109, -128;
	add.s32 	%r97, %r24, 4096;
	ld.shared.f32 	%f259, [%r97];
	add.s32 	%r89, %r108, %r11;
	cvta.to.global.u64 	%rd14, %rd18;
	mul.wide.s32 	%rd15, %r89, 4;
	add.s64 	%rd16, %rd14, %rd15;
	atom.global.add.f32 	%f260, [%rd16], %f259;

BB0_26:
	bar.sync 	0;
	bra.uni 	BB0_27;

BB0_1:
	setp.gt.u32	%p6, %r3, 254;
	@%p6 bra 	BB0_3;

	mov.u32 	%r25, 0;
	add.s32 	%r90, %r24, 4096;
	st.shared.u32 	[%r90], %r25;

BB0_3:
	and.b32  	%r29, %r19, -128;
	sub.s32 	%r5, %r2, %r29;
	bar.sync 	0;
	shr.s32 	%r30, %r1, 31;
	shr.u32 	%r31, %r30, 29;
	add.s32 	%r32, %r1, %r31;
	and.b32  	%r33, %r32, -8;
	sub.s32 	%r34, %r1, %r33;
	shl.b32 	%r38, %r19, 2;
	and.b32  	%r39, %r38, -512;
	shr.u32 	%r40, %r30, 27;
	add.s32 	%r41, %r1, %r40;
	and.b32  	%r42, %r41, -32;
	sub.s32 	%r43, %r1, %r42;
	shr.s32 	%r44, %r43, 31;
	shr.u32 	%r45, %r44, 29;
	add.s32 	%r46, %r43, %r45;
	shl.b32 	%r47, %r46, 4;
	and.b32  	%r6, %r47, -128;
	mad.lo.s32 	%r48, %r34, 98304, %r5;
	add.s32 	%r49, %r48, %r39;
	add.s32 	%r50, %r49, %r6;
	cvta.to.global.u64 	%rd5, %rd3;
	mul.wide.s32 	%rd6, %r50, 4;
	add.s64 	%rd7, %rd5, %rd6;
	ld.global.nc.f32 	%f1, [%rd7];
	add.f32 	%f2, %f1, 0f00000000;
	sub.f32 	%f3, %f2, %f1;
	ld.global.nc.f32 	%f4, [%rd7+16384];
	sub.f32 	%f5, %f4, %f3;
	add.f32 	%f6, %f2, %f5;
	sub.f32 	%f7, %f6, %f2;
	sub.f32 	%f8, %f7, %f5;
	ld.global.nc.f32 	%f9, [%rd7+32768];
	sub.f32 	%f10, %f9, %f8;
	add.f32 	%f11, %f6, %f10;
	sub.f32 	%f12, %f11, %f6;
	sub.f32 	%f13, %f12, %f10;
	ld.global.nc.f32 	%f14, [%rd7+49152];
	sub.f32 	%f15, %f14, %f13;
	add.f32 	%f16, %f11, %f15;
	sub.f32 	%f17, %f16, %f11;
	sub.f32 	%f18, %f17, %f15;
	ld.global.nc.f32 	%f19, [%rd7+65536];
	sub.f32 	%f20, %f19, %f18;
	add.f32 	%f21, %f16, %f20;
	sub.f32 	%f22, %f21, %f16;
	sub.f32 	%f23, %f22, %f20;
	ld.global.nc.f32 	%f24, [%rd7+81920];
	sub.f32 	%f25, %f24, %f23;
	add.f32 	%f26, %f21, %f25;
	sub.f32 	%f27, %f26, %f21;
	sub.f32 	%f28, %f27, %f25;
	ld.global.nc.f32 	%f29, [%rd7+98304];
	sub.f32 	%f30, %f29, %f28;
	add.f32 	%f31, %f26, %f30;
	sub.f32 	%f32, %f31, %f26;
	sub.f32 	%f33, %f32, %f30;
	ld.global.nc.f32 	%f34, [%rd7+114688];
	sub.f32 	%f35, %f34, %f33;
	add.f32 	%f36, %f31, %f35;
	sub.f32 	%f37, %f36, %f31;
	sub.f32 	%f38, %f37, %f35;
	ld.global.nc.f32 	%f39, [%rd7+131072];
	sub.f32 	%f40, %f39, %f38;
	add.f32 	%f41, %f36, %f40;
	sub.f32 	%f42, %f41, %f36;
	sub.f32 	%f43, %f42, %f40;
	ld.global.nc.f32 	%f44, [%rd7+147456];
	sub.f32 	%f45, %f44, %f43;
	add.f32 	%f46, %f41, %f45;
	sub.f32 	%f47, %f46, %f41;
	sub.f32 	%f48, %f47, %f45;
	ld.global.nc.f32 	%f49, [%rd7+163840];
	sub.f32 	%f50, %f49, %f48;
	add.f32 	%f51, %f46, %f50;
	sub.f32 	%f52, %f51, %f46;
	sub.f32 	%f53, %f52, %f50;
	ld.global.nc.f32 	%f54, [%rd7+180224];
	sub.f32 	%f55, %f54, %f53;
	add.f32 	%f56, %f51, %f55;
	sub.f32 	%f57, %f56, %f51;
	sub.f32 	%f58, %f57, %f55;
	ld.global.nc.f32 	%f59, [%rd7+196608];
	sub.f32 	%f60, %f59, %f58;
	add.f32 	%f61, %f56, %f60;
	sub.f32 	%f62, %f61, %f56;
	sub.f32 	%f63, %f62, %f60;
	ld.global.nc.f32 	%f64, [%rd7+212992];
	sub.f32 	%f65, %f64, %f63;
	add.f32 	%f66, %f61, %f65;
	sub.f32 	%f67, %f66, %f61;
	sub.f32 	%f68, %f67, %f65;
	ld.global.nc.f32 	%f69, [%rd7+229376];
	sub.f32 	%f70, %f69, %f68;
	add.f32 	%f71, %f66, %f70;
	sub.f32 	%f72, %f71, %f66;
	sub.f32 	%f73, %f72, %f70;
	ld.global.nc.f32 	%f74, [%rd7+245760];
	sub.f32 	%f75, %f74, %f73;
	add.f32 	%f76, %f71, %f75;
	sub.f32 	%f77, %f76, %f71;
	sub.f32 	%f78, %f77, %f75;
	ld.global.nc.f32 	%f79, [%rd7+262144];
	sub.f32 	%f80, %f79, %f78;
	add.f32 	%f81, %f76, %f80;
	sub.f32 	%f82, %f81, %f76;
	sub.f32 	%f83, %f82, %f80;
	ld.global.nc.f32 	%f84, [%rd7+278528];
	sub.f32 	%f85, %f84, %f83;
	add.f32 	%f86, %f81, %f85;
	sub.f32 	%f87, %f86, %f81;
	sub.f32 	%f88, %f87, %f85;
	ld.global.nc.f32 	%f89, [%rd7+294912];
	sub.f32 	%f90, %f89, %f88;
	add.f32 	%f91, %f86, %f90;
	sub.f32 	%f92, %f91, %f86;
	sub.f32 	%f93, %f92, %f90;
	ld.global.nc.f32 	%f94, [%rd7+311296];
	sub.f32 	%f95, %f94, %f93;
	add.f32 	%f96, %f91, %f95;
	sub.f32 	%f97, %f96, %f91;
	sub.f32 	%f98, %f97, %f95;
	ld.global.nc.f32 	%f99, [%rd7+327680];
	sub.f32 	%f100, %f99, %f98;
	add.f32 	%f101, %f96, %f100;
	sub.f32 	%f102, %f101, %f96;
	sub.f32 	%f103, %f102, %f100;
	ld.global.nc.f32 	%f104, [%rd7+344064];
	sub.f32 	%f105, %f104, %f103;
	add.f32 	%f106, %f101, %f105;
	sub.f32 	%f107, %f106, %f101;
	sub.f32 	%f108, %f107, %f105;
	ld.global.nc.f32 	%f109, [%rd7+360448];
	sub.f32 	%f110, %f109, %f108;
	add.f32 	%f111, %f106, %f110;
	sub.f32 	%f112, %f111, %f106;
	sub.f32 	%f113, %f112, %f110;
	ld.global.nc.f32 	%f114, [%rd7+376832];
	sub.f32 	%f115, %f114, %f113;
	add.f32 	%f116, %f111, %f115;
	mov.u32 	%r51, %tid.y;
	mov.u32 	%r52, %ntid.x;
	mad.lo.s32 	%r7, %r51, %r52, %r2;
	and.b32  	%r8, %r7, 127;
	shr.u32 	%r9, %r7, 7;
	shl.b32 	%r53, %r9, 7;
	add.s32 	%r54, %r53, %r8;
	shl.b32 	%r55, %r54, 2;
	add.s32 	%r10, %r23, %r55;
	st.shared.f32 	[%r10], %f116;
	bar.sync 	0;
	setp.gt.u32	%p7, %r7, 511;
	@%p7 bra 	BB0_5;

	ld.shared.f32 	%f117, [%r10];
	ld.shared.f32 	%f118, [%r10+2048];
	add.f32 	%f119, %f117, %f118;
	st.shared.f32 	[%r10], %f119;

BB0_5:
	bar.sync 	0;
	setp.gt.u32	%p8, %r7, 255;
	@%p8 bra 	BB0_7;

	ld.shared.f32 	%f120, [%r10];
	ld.shared.f32 	%f121, [%r10+1024];
	add.f32 	%f122, %f120, %f121;
	st.shared.f32 	[%r10], %f122;

BB0_7:
	bar.sync 	0;
	setp.ne.s32	%p9, %r9, 0;
	@%p9 bra 	BB0_9;

	ld.shared.f32 	%f123, [%r10];
	ld.shared.f32 	%f124, [%r10+512];
	add.f32 	%f125, %f123, %f124;
	st.shared.f32 	[%r10], %f125;

BB0_9:
	setp.eq.s32	%p1, %r9, 0;
	bar.sync 	0;
	@!%p1 bra 	BB0_11;
	bra.uni 	BB0_10;

BB0_10:
	mov.u32 	%r105, %tid.x;
	mov.u32 	%r104, %ntid.x;
	mov.u32 	%r103, %tid.y;
	mad.lo.s32 	%r102, %r103, %r104, %r105;
	and.b32  	%r101, %r102, 127;
	mov.u32 	%r100, _ZZ75Fused_ReduceSum_split_ReduceSum_split_parallel_16065013450820500612_kernel0E19total_shared_memory;
	add.s32 	%r91, %r24, 4096;
	ld.shared.f32 	%f126, [%r91];
	shl.b32 	%r57, %r101, 2;
	add.s32 	%r59, %r100, %r57;
	ld.shared.f32 	%f127, [%r59];
	add.f32 	%f128, %f126, %f127;
	add.s32 	%r92, %r24, 4096;
	st.shared.f32 	[%r92], %f128;

BB0_11:
	mov.u32 	%r99, %tid.x;
	add.s32 	%r98, %r99, 127;
	setp.lt.u32	%p2, %r98, 255;
	bar.sync 	0;
	@!%p2 bra 	BB0_13;
	bra.uni 	BB0_12;

BB0_12:
	ld.param.u64 	%rd17, [Fused_ReduceSum_split_ReduceSum_split_parallel_16065013450820500612_kernel0_param_3];
	add.s32 	%r93, %r24, 4096;
	ld.shared.f32 	%f129, [%r93];
	add.s32 	%r60, %r6, %r5;
	cvta.to.global.u64 	%rd8, %rd17;
	mul.wide.s32 	%rd9, %r60, 4;
	add.s64 	%rd10, %rd8, %rd9;
	atom.global.add.f32 	%f130, [%rd10], %f129;

BB0_13:
	bar.sync 	0;

BB0_27:
	ret;
}




// ===== COMPILED SASS (sm_100) =====

	.target	sm_100

	.elftype	@"ET_EXEC"


//--------------------- .note.nv.tkinfo           --------------------------
	.section	.note.nv.tkinfo,"",@"SHT_NOTE"
	.sectionflags	@"SHF_NOTE_NV_TKINFO"
	.tkinfo
        /*0018*/ 	.word	0x00000002
        /*0030*/ 	.string	""
        /*0030*/ 	.string	"ptxas"
        /*0030*/ 	.string	"Cuda compilation tools, release 13.0, V13.0.88"
        /*0030*/ 	.string	"Build cuda_13.0.r13.0/compiler.36424714_0"
        /*0030*/ 	.string	"-arch sm_100 "



//--------------------- .note.nv.cuinfo           --------------------------
	.section	.note.nv.cuinfo,"",@"SHT_NOTE"
	.sectionflags	@"SHF_NOTE_NV_CUINFO"
        /*0018*/ 	.short	0x0002
        /*001a*/ 	.short	0x0050
        /*001c*/ 	.short	0x0082
	.zero		2


//--------------------- .nv.info                  --------------------------
	.section	.nv.info,"",@"SHT_CUDA_INFO"
	.align	4


	//----- nvinfo : EIATTR_REGCOUNT
	.align		4
        /*0000*/ 	.byte	0x04, 0x2f
        /*0002*/ 	.short	(.L_1 - .L_0)
	.align		4
.L_0:
        /*0004*/ 	.word	index@(Fused_ReduceSum_split_ReduceSum_split_parallel_16065013450820500612_kernel0)
        /*0008*/ 	.word	0x00000020


	//----- nvinfo : EIATTR_FRAME_SIZE
	.align		4
.L_1:
        /*000c*/ 	.byte	0x04, 0x11
        /*000e*/ 	.short	(.L_3 - .L_2)
	.align		4
.L_2:
        /*0010*/ 	.word	index@(Fused_ReduceSum_split_ReduceSum_split_parallel_16065013450820500612_kernel0)
        /*0014*/ 	.word	0x00000000


	//----- nvinfo : EIATTR_MIN_STACK_SIZE
	.align		4
.L_3:
        /*0018*/ 	.byte	0x04, 0x12
        /*001a*/ 	.short	(.L_5 - .L_4)
	.align		4
.L_4:
        /*001c*/ 	.word	index@(Fused_ReduceSum_split_ReduceSum_split_parallel_16065013450820500612_kernel0)
        /*0020*/ 	.word	0x00000000
.L_5:


//--------------------- .nv.compat                --------------------------
	.section	.nv.compat,"",@"SHT_CUDA_COMPAT_INFO"
	.align	4
        /*0000*/ 	.byte	0x02, 0x09, 0x00, 0x00, 0x02, 0x02, 0x01, 0x00, 0x02, 0x05, 0x05, 0x00, 0x03, 0x07, 0x01, 0x01
        /*0010*/ 	.byte	0x02, 0x03, 0x00, 0x00, 0x02, 0x06, 0x01, 0x00, 0x04, 0x0b, 0x08, 0x00, 0x09, 0x00, 0x00, 0x00
        /*0020*/ 	.byte	0x00, 0x00, 0x00, 0x00


//--------------------- .nv.info.Fused_ReduceSum_split_ReduceSum_split_parallel_16065013450820500612_kernel0 --------------------------
	.section	.nv.info.Fused_ReduceSum_split_ReduceSum_split_parallel_16065013450820500612_kernel0,"",@"SHT_CUDA_INFO"
	.sectionflags	@""
	.align	4


	//----- nvinfo : EIATTR_CUDA_API_VERSION
	.align		4
        /*0000*/ 	.byte	0x04, 0x37
        /*0002*/ 	.short	(.L_7 - .L_6)
.L_6:
        /*0004*/ 	.word	0x00000082


	//----- nvinfo : EIATTR_KPARAM_INFO
	.align		4
.L_7:
        /*0008*/ 	.byte	0x04, 0x17
        /*000a*/ 	.short	(.L_9 - .L_8)
.L_8:
        /*000c*/ 	.word	0x00000000
        /*0010*/ 	.short	0x0005
        /*0012*/ 	.short	0x0028
        /*0014*/ 	.byte	0x00, 0xf0, 0x21, 0x00


	//----- nvinfo : EIATTR_KPARAM_INFO
	.align		4
.L_9:
        /*0018*/ 	.byte	0x04, 0x17
        /*001a*/ 	.short	(.L_11 - .L_10)
.L_10:
        /*001c*/ 	.word	0x00000000
        /*0020*/ 	.short	0x0004
        /*0022*/ 	.short	0x0020
        /*0024*/ 	.byte	0x00, 0xf0, 0x21, 0x00


	//----- nvinfo : EIATTR_KPARAM_INFO
	.align		4
.L_11:
        /*0028*/ 	.byte	0x04, 0x17
        /*002a*/ 	.short	(.L_13 - .L_12)
.L_12:
        /*002c*/ 	.word	0x00000000
        /*0030*/ 	.short	0x0003
        /*0032*/ 	.short	0x0018
        /*0034*/ 	.byte	0x00, 0xf0, 0x21, 0x00


	//----- nvinfo : EIATTR_KPARAM_INFO
	.align		4
.L_13:
        /*0038*/ 	.byte	0x04, 0x17
        /*003a*/ 	.short	(.L_15 - .L_14)
.L_14:
        /*003c*/ 	.word	0x00000000
        /*0040*/ 	.short	0x0002
        /*0042*/ 	.short	0x0010
        /*0044*/ 	.byte	0x00, 0xf0, 0x21, 0x00


	//----- nvinfo : EIATTR_KPARAM_INFO
	.align		4
.L_15:
        /*0048*/ 	.byte	0x04, 0x17
        /*004a*/ 	.short	(.L_17 - .L_16)
.L_16:
        /*004c*/ 	.word	0x00000000
        /*0050*/ 	.short	0x0001
        /*0052*/ 	.short	0x0008
        /*0054*/ 	.byte	0x00, 0xf0, 0x21, 0x00


	//----- nvinfo : EIATTR_KPARAM_INFO
	.align		4
.L_17:
        /*0058*/ 	.byte	0x04, 0x17
        /*005a*/ 	.short	(.L_19 - .L_18)
.L_18:
        /*005c*/ 	.word	0x00000000
        /*0060*/ 	.short	0x0000
        /*0062*/ 	.short	0x0000
        /*0064*/ 	.byte	0x00, 0xf0, 0x21, 0x00


	//----- nvinfo : EIATTR_SPARSE_MMA_MASK
	.align		4
.L_19:
        /*0068*/ 	.byte	0x03, 0x50
        /*006a*/ 	.short	0x0000


	//----- nvinfo : EIATTR_MAXREG_COUNT
	.align		4
        /*006c*/ 	.byte	0x03, 0x1b
        /*006e*/ 	.short	0x00ff


	//----- nvinfo : EIATTR_NUM_BARRIERS
	.align		4
        /*0070*/ 	.byte	0x02, 0x4c
        /*0072*/ 	.byte	0x01
	.zero		1


	//----- nvinfo : EIATTR_MERCURY_ISA_VERSION
	.align		4
        /*0074*/ 	.byte	0x03, 0x5f
        /*0076*/ 	.short	0x0101


	//----- nvinfo : EIATTR_VRC_CTA_INIT_COUNT
	.align		4
        /*0078*/ 	.byte	0x02, 0x4a
	.zero		1
	.zero		1


	//----- nvinfo : EIATTR_EXIT_INSTR_OFFSETS
	.align		4
        /*007c*/ 	.byte	0x04, 0x1c
        /*007e*/ 	.short	(.L_21 - .L_20)


	//   ....[0]....
.L_20:
        /*0080*/ 	.word	0x00000c80


	//   ....[1]....
        /*0084*/ 	.word	0x000017d0


	//----- nvinfo : EIATTR_CRS_STACK_SIZE
	.align		4
.L_21:
        /*0088*/ 	.byte	0x04, 0x1e
        /*008a*/ 	.short	(.L_23 - .L_22)
.L_22:
        /*008c*/ 	.word	0x00000000


	//----- nvinfo : EIATTR_CBANK_PARAM_SIZE
	.align		4
.L_23:
        /*0090*/ 	.byte	0x03, 0x19
        /*0092*/ 	.short	0x0030


	//----- nvinfo : EIATTR_PARAM_CBANK
	.align		4
        /*0094*/ 	.byte	0x04, 0x0a
        /*0096*/ 	.short	(.L_25 - .L_24)
	.align		4
.L_24:
        /*0098*/ 	.word	index@(.nv.constant0.Fused_ReduceSum_split_ReduceSum_split_parallel_16065013450820500612_kernel0)
        /*009c*/ 	.short	0x0380
        /*009e*/ 	.short	0x0030


	//----- nvinfo : EIATTR_SW_WAR
	.align		4
.L_25:
        /*00a0*/ 	.byte	0x04, 0x36
        /*00a2*/ 	.short	(.L_27 - .L_26)
.L_26:
        /*00a4*/ 	.word	0x00000008
.L_27:


//--------------------- .nv.callgraph             --------------------------
	.section	.nv.callgraph,"",@"SHT_CUDA_CALLGRAPH"
	.align	4
	.sectionentsize	8
	.align		4
        /*0000*/ 	.word	0x00000000
	.align		4
        /*0004*/ 	.word	0xffffffff
	.align		4
        /*0008*/ 	.word	0x00000000
	.align		4
        /*000c*/ 	.word	0xfffffffe
	.align		4
        /*0010*/ 	.word	0x00000000
	.align		4
        /*0014*/ 	.word	0xfffffffd
	.align		4
        /*0018*/ 	.word	0x00000000
	.align		4
        /*001c*/ 	.word	0xfffffffc


//--------------------- .text.Fused_ReduceSum_split_ReduceSum_split_parallel_16065013450820500612_kernel0 --------------------------
	.section	.text.Fused_ReduceSum_split_ReduceSum_split_parallel_16065013450820500612_kernel0,"ax",@progbits
	.align	128
        .global         Fused_ReduceSum_split_ReduceSum_split_parallel_16065013450820500612_kernel0
        .type           Fused_ReduceSum_split_ReduceSum_split_parallel_16065013450820500612_kernel0,@function
        .size           Fused_ReduceSum_split_ReduceSum_split_parallel_16065013450820500612_kernel0,(.L_x_6 - Fused_ReduceSum_split_ReduceSum_split_parallel_16065013450820500612_kernel0)
        .other          Fused_ReduceSum_split_ReduceSum_split_parallel_16065013450820500612_kernel0,@"STO_CUDA_ENTRY STV_DEFAULT"
Fused_ReduceSum_split_ReduceSum_split_parallel_16065013450820500612_kernel0:
.text.Fused_ReduceSum_split_ReduceSum_split_parallel_16065013450820500612_kernel0:
[----:B------:R-:W-:Y:S01]  /*0000*/  LDC R1, c[0x0][0x37c] ;  /* 0x0000df00ff017b82 */ /* 0x000fe20000000800 */
[----:B------:R-:W0:Y:S07]  /*0010*/  S2R R4, SR_TID.X ;  /* 0x0000000000047919 */ /* 0x000e2e0000002100 */
[----:B------:R-:W1:Y:S01]  /*0020*/  S2UR UR5, SR_CgaCtaId ;  /* 0x00000000000579c3 */ /* 0x000e620000008800 */
[----:B------:R-:W-:Y:S01]  /*0030*/  UMOV UR4, 0x400 ;  /* 0x0000040000047882 */ /* 0x000fe20000000000 */
[----:B------:R-:W2:Y:S01]  /*0040*/  LDCU.64 UR6, c[0x0][0x358] ;  /* 0x00006b00ff0677ac */ /* 0x000ea20008000a00 */
[----:B------:R-:W3:Y:S01]  /*0050*/  S2R R11, SR_CTAID.X ;  /* 0x00000000000b7919 */ /* 0x000ee20000002500 */
[----:B-1----:R-:W-:Y:S01]  /*0060*/  ULEA UR4, UR5, UR4, 0x18 ;  /* 0x0000000405047291 */ /* 0x002fe2000f8ec0ff */
[----:B0-----:R-:W-:-:S02]  /*0070*/  SHF.R.S32.HI R3, RZ, 0x1f, R4 ;  /* 0x0000001fff037819 */ /* 0x001fc40000011404 */
[----:B------:R-:W-:Y:S02]  /*0080*/  IADD3 R23, PT, PT, R4, 0x7f, RZ ;  /* 0x0000007f04177810 */ /* 0x000fe40007ffe0ff */
[----:B------:R-:W-:Y:S02]  /*0090*/  LEA.HI R5, R3, R4, RZ, 0x7 ;  /* 0x0000000403057211 */ /* 0x000fe400078f38ff */
[----:B---3--:R-:W-:Y:S02]  /*00a0*/  ISETP.GE.AND P0, PT, R11, 0x20, PT ;  /* 0x000000200b00780c */ /* 0x008fe40003f06270 */
[----:B------:R-:W-:-:S04]  /*00b0*/  LOP3.LUT R3, R5, 0x3fffff80, RZ, 0xc0, !PT ;  /* 0x3fffff8005037812 */ /* 0x000fc800078ec0ff */
[----:B------:R-:W-:-:S04]  /*00c0*/  IADD3 R0, PT, PT, -R3, R4, RZ ;  /* 0x0000000403007210 */ /* 0x000fc80007ffe1ff */
[----:B------:R-:W-:-:S03]  /*00d0*/  LEA R0, R0, UR4, 0x2 ;  /* 0x0000000400007c11 */ /* 0x000fc6000f8e10ff */
[----:B--2---:R-:W-:Y:S05]  /*00e0*/  @!P0 BRA `(.L_x_0) ;  /* 0x0000000800e88947 */ /* 0x004fea0003800000 */
[----:B------:R-:W-:Y:S02]  /*00f0*/  SHF.R.S32.HI R2, RZ, 0x1f, R11 ;  /* 0x0000001fff027819 */ /* 0x000fe4000001140b */
[----:B------:R-:W-:Y:S02]  /*0100*/  LOP3.LUT R7, R5, 0xffffff80, RZ, 0xc0, !PT ;  /* 0xffffff8005077812 */ /* 0x000fe400078ec0ff */
[CC--:B------:R-:W-:Y:S02]  /*0110*/  LEA.HI R3, R2.reuse, R11.reuse, RZ, 0x5 ;  /* 0x0000000b02037211 */ /* 0x0c0fe400078f28ff */
[----:B------:R-:W-:Y:S02]  /*0120*/  LEA.HI R6, R2, R11, RZ, 0x3 ;  /* 0x0000000b02067211 */ /* 0x000fe400078f18ff */
[----:B------:R-:W-:Y:S02]  /*0130*/  LOP3.LUT R3, R3, 0xffffffe0, RZ, 0xc0, !PT ;  /* 0xffffffe003037812 */ /* 0x000fe400078ec0ff */
[----:B------:R-:W-:-:S02]  /*0140*/  LOP3.LUT R6, R6, 0xfffffff8, RZ, 0xc0, !PT ;  /* 0xfffffff806067812 */ /* 0x000fc400078ec0ff */
[-C--:B------:R-:W-:Y:S02]  /*0150*/  IADD3 R8, PT, PT, -R3, R11.reuse, RZ ;  /* 0x0000000b03087210 */ /* 0x080fe40007ffe1ff */
[----:B------:R-:W0:Y:S01]  /*0160*/  LDC.64 R2, c[0x0][0x390] ;  /* 0x0000e400ff027b82 */ /* 0x000e220000000a00 */
[----:B------:R-:W-:Y:S02]  /*0170*/  IADD3 R6, PT, PT, -R6, R11, RZ ;  /* 0x0000000b06067210 */ /* 0x000fe40007ffe1ff */
[----:B------:R-:W-:-:S04]  /*0180*/  SHF.R.S32.HI R9, RZ, 0x1f, R8 ;  /* 0x0000001fff097819 */ /* 0x000fc80000011408 */
[----:B------:R-:W-:Y:S02]  /*0190*/  LEA.HI R9, R9, R8, RZ, 0x3 ;  /* 0x0000000809097211 */ /* 0x000fe400078f18ff */
[----:B------:R-:W-:Y:S02]  /*01a0*/  SHF.L.U32 R8, R5, 0x2, RZ ;  /* 0x0000000205087819 */ /* 0x000fe400000006ff */
[----:B------:R-:W-:Y:S02]  /*01b0*/  IADD3 R5, PT, PT, -R7, R4, RZ ;  /* 0x0000000407057210 */ /* 0x000fe40007ffe1ff */
[----:B------:R-:W-:Y:S02]  /*01c0*/  SHF.L.U32 R9, R9, 0x4, RZ ;  /* 0x0000000409097819 */ /* 0x000fe400000006ff */
[----:B------:R-:W-:Y:S01]  /*01d0*/  LOP3.LUT R7, R8, 0xfffffe00, RZ, 0xc0, !PT ;  /* 0xfffffe0008077812 */ /* 0x000fe200078ec0ff */
[----:B------:R-:W-:Y:S01]  /*01e0*/  IMAD R8, R6, 0x18000, R5 ;  /* 0x0001800006087824 */ /* 0x000fe200078e0205 */
[----:B------:R-:W-:-:S04]  /*01f0*/  LOP3.LUT R6, R9, 0xffffff80, RZ, 0xc0, !PT ;  /* 0xffffff8009067812 */ /* 0x000fc800078ec0ff */
[----:B------:R-:W-:-:S05]  /*0200*/  IADD3 R7, PT, PT, R6, R8, R7 ;  /* 0x0000000806077210 */ /* 0x000fca0007ffe007 */
[----:B0-----:R-:W-:-:S05]  /*0210*/  IMAD.WIDE R2, R7, 0x4, R2 ;  /* 0x0000000407027825 */ /* 0x001fca00078e0202 */
[----:B------:R-:W2:Y:S04]  /*0220*/  LDG.E.CONSTANT R9, desc[UR6][R2.64] ;  /* 0x0000000602097981 */ /* 0x000ea8000c1e9900 */
[----:B------:R-:W3:Y:S04]  /*0230*/  LDG.E.CONSTANT R28, desc[UR6][R2.64+0x4000] ;  /* 0x00400006021c7981 */ /* 0x000ee8000c1e9900 */
[----:B------:R-:W4:Y:S04]  /*0240*/  LDG.E.CONSTANT R21, desc[UR6][R2.64+0x8000] ;  /* 0x0080000602157981 */ /* 0x000f28000c1e9900 */
[----:B------:R-:W5:Y:S04]  /*0250*/  LDG.E.CONSTANT R22, desc[UR6][R2.64+0xc000] ;  /* 0x00c0000602167981 */ /* 0x000f68000c1e9900 */
        /* <DEDUP_REMOVED lines=13> */
[----:B------:R-:W5:Y:S01]  /*0330*/  LDG.E.CONSTANT R10, desc[UR6][R2.64+0x44000] ;  /* 0x04400006020a7981 */ /* 0x000f62000c1e9900 */
[----:B--2---:R-:W-:-:S04]  /*0340*/  FADD R26, RZ, R9 ;  /* 0x00000009ff1a7221 */ /* 0x004fc80000000000 */
[----:B------:R-:W-:-:S04]  /*0350*/  FADD R9, -R9, R26 ;  /* 0x0000001a09097221 */ /* 0x000fc80000000100 */
[----:B---3--:R-:W-:-:S04]  /*0360*/  FADD R9, -R9, R28 ;  /* 0x0000001c09097221 */ /* 0x008fc80000000100 */
[----:B------:R-:W-:-:S04]  /*0370*/  FADD R25, R26, R9 ;  /* 0x000000091a197221 */ /* 0x000fc80000000000 */
[----:B------:R-:W-:-:S04]  /*0380*/  FADD R26, -R26, R25 ;  /* 0x000000191a1a7221 */ /* 0x000fc80000000100 */
[----:B------:R-:W-:Y:S02]  /*0390*/  FADD R26, -R9, R26 ;  /* 0x0000001a091a7221 */ /* 0x000fe40000000100 */
[----:B------:R-:W2:Y:S02]  /*03a0*/  LDG.E.CONSTANT R9, desc[UR6][R2.64+0x48000] ;  /* 0x0480000602097981 */ /* 0x000ea4000c1e9900 */
[----:B----4-:R-:W-:Y:S02]  /*03b0*/  FADD R28, -R26, R21 ;  /* 0x000000151a1c7221 */ /* 0x010fe40000000100 */
[----:B------:R-:W3:Y:S02]  /*03c0*/  LDG.E.CONSTANT R21, desc[UR6][R2.64+0x4c000] ;  /* 0x04c0000602157981 */ /* 0x000ee4000c1e9900 */
[----:B------:R-:W-:-:S04]  /*03d0*/  FADD R26, R25, R28 ;  /* 0x0000001c191a7221 */ /* 0x000fc80000000000 */
[----:B------:R-:W-:-:S04]  /*03e0*/  FADD R25, -R25, R26 ;  /* 0x0000001a19197221 */ /* 0x000fc80000000100 */
[----:B------:R-:W-:-:S04]  /*03f0*/  FADD R25, -R28, R25 ;  /* 0x000000191c197221 */ /* 0x000fc80000000100 */
[----:B-----5:R-:W-:Y:S02]  /*0400*/  FADD R27, -R25, R22 ;  /* 0x00000016191b7221 */ /* 0x020fe40000000100 */
[----:B------:R-:W4:Y:S02]  /*0410*/  LDG.E.CONSTANT R22, desc[UR6][R2.64+0x50000] ;  /* 0x0500000602167981 */ /* 0x000f24000c1e9900 */
[----:B------:R-:W-:-:S04]  /*0420*/  FADD R25, R26, R27 ;  /* 0x0000001b1a197221 */ /* 0x000fc80000000000 */
[----:B------:R-:W-:-:S04]  /*0430*/  FADD R26, -R26, R25 ;  /* 0x000000191a1a7221 */ /* 0x000fc80000000100 */
[----:B------:R-:W-:-:S04]  /*0440*/  FADD R27, -R27, R26 ;  /* 0x0000001a1b1b7221 */ /* 0x000fc80000000100 */
[----:B------:R-:W-:-:S04]  /*0450*/  FADD R26, -R27, R24 ;  /* 0x000000181b1a7221 */ /* 0x000fc80000000100 */
[----:B------:R-:W-:-:S04]  /*0460*/  FADD R24, R25, R26 ;  /* 0x0000001a19187221 */ /* 0x000fc80000000000 */
[----:B------:R-:W-:-:S04]  /*0470*/  FADD R25, -R25, R24 ;  /* 0x0000001819197221 */ /* 0x000fc80000000100 */
[----:B------:R-:W-:Y:S02]  /*0480*/  FADD R27, -R26, R25 ;  /* 0x000000191a1b7221 */ /* 0x000fe40000000100 */
[----:B------:R-:W5:Y:S02]  /*0490*/  LDG.E.CONSTANT R25, desc[UR6][R2.64+0x54000] ;  /* 0x0540000602197981 */ /* 0x000f64000c1e9900 */
[----:B------:R-:W-:Y:S02]  /*04a0*/  FADD R29, -R27, R8 ;  /* 0x000000081b1d7221 */ /* 0x000fe40000000100 */
[----:B------:R-:W5:Y:S02]  /*04b0*/  LDG.E.CONSTANT R8, desc[UR6][R2.64+0x58000] ;  /* 0x0580000602087981 */ /* 0x000f64000c1e9900 */
[----:B------:R-:W-:-:S04]  /*04c0*/  FADD R27, R24, R29 ;  /* 0x0000001d181b7221 */ /* 0x000fc80000000000 */
[----:B------:R-:W-:-:S04]  /*04d0*/  FADD R24, -R24, R27 ;  /* 0x0000001b18187221 */ /* 0x000fc80000000100 */
[----:B------:R-:W-:Y:S02]  /*04e0*/  FADD R26, -R29, R24 ;  /* 0x000000181d1a7221 */ /* 0x000fe40000000100 */
[----:B------:R0:W5:Y:S02]  /*04f0*/  LDG.E.CONSTANT R24, desc[UR6][R2.64+0x5c000] ;  /* 0x05c0000602187981 */ /* 0x000164000c1e9900 */
[----:B------:R-:W-:-:S04]  /*0500*/  FADD R26, -R26, R7 ;  /* 0x000000071a1a7221 */ /* 0x000fc80000000100 */
[----:B------:R-:W-:-:S04]  /*0510*/  FADD R28, R27, R26 ;  /* 0x0000001a1b1c7221 */ /* 0x000fc80000000000 */
[----:B------:R-:W-:-:S04]  /*0520*/  FADD R27, -R27, R28 ;  /* 0x0000001c1b1b7221 */ /* 0x000fc80000000100 */
[----:B------:R-:W-:-:S04]  /*0530*/  FADD R27, -R26, R27 ;  /* 0x0000001b1a1b7221 */ /* 0x000fc80000000100 */
        /* <DEDUP_REMOVED lines=9> */
[----:B0-----:R-:W-:-:S04]  /*05d0*/  FADD R3, R20, R7 ;  /* 0x0000000714037221 */ /* 0x001fc80000000000 */
        /* <DEDUP_REMOVED lines=34> */
[----:B--2---:R-:W-:-:S04]  /*0800*/  FADD R12, -R12, R9 ;  /* 0x000000090c0c7221 */ /* 0x004fc80000000100 */
[----:B------:R-:W-:-:S04]  /*0810*/  FADD R2, R3, R12 ;  /* 0x0000000c03027221 */ /* 0x000fc80000000000 */
[----:B------:R-:W-:-:S04]  /*0820*/  FADD R3, -R3, R2 ;  /* 0x0000000203037221 */ /* 0x000fc80000000100 */
[----:B------:R-:W-:-:S04]  /*0830*/  FADD R12, -R12, R3 ;  /* 0x000000030c0c7221 */ /* 0x000fc80000000100 */
[----:B---3--:R-:W-:-:S04]  /*0840*/  FADD R21, -R12, R21 ;  /* 0x000000150c157221 */ /* 0x008fc80000000100 */
[----:B------:R-:W-:-:S04]  /*0850*/  FADD R3, R2, R21 ;  /* 0x0000001502037221 */ /* 0x000fc80000000000 */
[----:B------:R-:W-:-:S04]  /*0860*/  FADD R2, -R2, R3 ;  /* 0x0000000302027221 */ /* 0x000fc80000000100 */
[----:B------:R-:W-:-:S04]  /*0870*/  FADD R21, -R21, R2 ;  /* 0x0000000215157221 */ /* 0x000fc80000000100 */
[----:B----4-:R-:W-:-:S04]  /*0880*/  FADD R22, -R21, R22 ;  /* 0x0000001615167221 */ /* 0x010fc80000000100 */
[----:B------:R-:W-:-:S04]  /*0890*/  FADD R2, R3, R22 ;  /* 0x0000001603027221 */ /* 0x000fc80000000000 */
[----:B------:R-:W-:Y:S02]  /*08a0*/  FADD R7, -R3, R2 ;  /* 0x0000000203077221 */ /* 0x000fe40000000100 */
[----:B------:R-:W0:Y:S02]  /*08b0*/  S2R R3, SR_TID.Y ;  /* 0x0000000000037919 */ /* 0x000e240000002200 */
[----:B------:R-:W-:-:S04]  /*08c0*/  FADD R22, -R22, R7 ;  /* 0x0000000716167221 */ /* 0x000fc80000000100 */
[----:B-----5:R-:W-:Y:S01]  /*08d0*/  FADD R25, -R22, R25 ;  /* 0x0000001916197221 */ /* 0x020fe20000000100 */
[----:B------:R-:W-:Y:S01]  /*08e0*/  ISETP.GT.U32.AND P0, PT, R23, 0xfe, PT ;  /* 0x000000fe1700780c */ /* 0x000fe20003f04070 */
[----:B------:R-:W0:Y:S02]  /*08f0*/  LDCU UR5, c[0x0][0x360] ;  /* 0x00006c00ff0577ac */ /* 0x000e240008000800 */
[----:B------:R-:W-:-:S04]  /*0900*/  FADD R7, R2, R25 ;  /* 0x0000001902077221 */ /* 0x000fc80000000000 */
[----:B------:R-:W-:-:S04]  /*0910*/  FADD R2, -R2, R7 ;  /* 0x0000000702027221 */ /* 0x000fc80000000100 */
[----:B------:R-:W-:Y:S02]  /*0920*/  FADD R25, -R25, R2 ;  /* 0x0000000219197221 */ /* 0x000fe40000000100 */
[----:B------:R-:W-:Y:S02]  /*0930*/  @!P0 STS [R0+0x1000], RZ ;  /* 0x001000ff00008388 */ /* 0x000fe40000000800 */
[----:B------:R-:W-:-:S04]  /*0940*/  FADD R8, -R25, R8 ;  /* 0x0000000819087221 */ /* 0x000fc80000000100 */
[----:B------:R-:W-:-:S04]  /*0950*/  FADD R2, R7, R8 ;  /* 0x0000000807027221 */ /* 0x000fc80000000000 */
[----:B------:R-:W-:Y:S01]  /*0960*/  FADD R7, -R7, R2 ;  /* 0x0000000207077221 */ /* 0x000fe20000000100 */
[----:B0-----:R-:W-:-:S03]  /*0970*/  IMAD R10, R3, UR5, R4 ;  /* 0x00000005030a7c24 */ /* 0x001fc6000f8e0204 */
[----:B------:R-:W-:Y:S02]  /*0980*/  FADD R7, -R8, R7 ;  /* 0x0000000708077221 */ /* 0x000fe40000000100 */
[----:B------:R-:W-:Y:S02]  /*0990*/  SHF.R.U32.HI R9, RZ, 0x7, R10 ;  /* 0x00000007ff097819 */ /* 0x000fe4000001160a */
[----:B------:R-:W-:Y:S01]  /*09a0*/  LOP3.LUT R8, R10, 0x7f, RZ, 0xc0, !PT ;  /* 0x0000007f0a087812 */ /* 0x000fe200078ec0ff */
[----:B------:R-:W-:-:S03]  /*09b0*/  FADD R7, -R7, R24 ;  /* 0x0000001807077221 */ /* 0x000fc60000000100 */
[----:B------:R-:W-:Y:S01]  /*09c0*/  LEA R8, R9, R8, 0x7 ;  /* 0x0000000809087211 */ /* 0x000fe200078e38ff */
[----:B------:R-:W-:-:S03]  /*09d0*/  FADD R7, R2, R7 ;  /* 0x0000000702077221 */ /* 0x000fc60000000000 */
[----:B------:R-:W-:Y:S01]  /*09e0*/  LEA R8, R8, UR4, 0x2 ;  /* 0x0000000408087c11 */ /* 0x000fe2000f8e10ff */
[----:B------:R-:W-:Y:S01]  /*09f0*/  BAR.SYNC.DEFER_BLOCKING 0x0 ;  /* 0x0000000000007b1d */ /* 0x000fe20000010000 */
[----:B------:R-:W-:-:S05]  /*0a00*/  ISETP.GT.U32.AND P1, PT, R10, 0x1ff, PT ;  /* 0x000001ff0a00780c */ /* 0x000fca0003f24070 */
[----:B------:R-:W-:Y:S02]  /*0a10*/  STS [R8], R7 ;  /* 0x0000000708007388 */ /* 0x000fe40000000800 */
[----:B------:R-:W-:Y:S06]  /*0a20*/  BAR.SYNC.DEFER_BLOCKING 0x0 ;  /* 0x0000000000007b1d */ /* 0x000fec0000010000 */
[----:B------:R-:W-:Y:S04]  /*0a30*/  @!P1 LDS R2, [R8] ;  /* 0x0000000008029984 */ /* 0x000fe80000000800 */
[----:B------:R-:W0:Y:S01]  /*0a40*/  @!P1 LDS R11, [R8+0x800] ;  /* 0x00080000080b9984 */ /* 0x000e220000000800 */
[----:B------:R-:W-:Y:S01]  /*0a50*/  ISETP.GT.U32.AND P0, PT, R10, 0xff, PT ;  /* 0x000000ff0a00780c */ /* 0x000fe20003f04070 */
[----:B0-----:R-:W-:-:S05]  /*0a60*/  @!P1 FADD R11, R2, R11 ;  /* 0x0000000b020b9221 */ /* 0x001fca0000000000 */
[----:B------:R-:W-:Y:S01]  /*0a70*/  @!P1 STS [R8], R11 ;  /* 0x0000000b08009388 */ /* 0x000fe20000000800 */
[----:B------:R-:W-:Y:S06]  /*0a80*/  BAR.SYNC.DEFER_BLOCKING 0x0 ;  /* 0x0000000000007b1d */ /* 0x000fec0000010000 */
[----:B------:R-:W-:Y:S04]  /*0a90*/  @!P0 LDS R2, [R8] ;  /* 0x0000000008028984 */ /* 0x000fe80000000800 */
[----:B------:R-:W0:Y:S01]  /*0aa0*/  @!P0 LDS R13, [R8+0x400] ;  /* 0x00040000080d8984 */ /* 0x000e220000000800 */
[----:B------:R-:W-:Y:S01]  /*0ab0*/  ISETP.NE.AND P2, PT, R9, RZ, PT ;  /* 0x000000ff0900720c */ /* 0x000fe20003f45270 */
[----:B0-----:R-:W-:-:S05]  /*0ac0*/  @!P0 FADD R13, R2, R13 ;  /* 0x0000000d020d8221 */ /* 0x001fca0000000000 */
[----:B------:R-:W-:Y:S01]  /*0ad0*/  @!P0 STS [R8], R13 ;  /* 0x0000000d08008388 */ /* 0x000fe20000000800 */
[----:B------:R-:W-:Y:S01]  /*0ae0*/  BAR.SYNC.DEFER_BLOCKING 0x0 ;  /* 0x0000000000007b1d */ /* 0x000fe20000010000 */
[----:B------:R-:W-:-:S05]  /*0af0*/  ISETP.NE.AND P1, PT, R9, RZ, PT ;  /* 0x000000ff0900720c */ /* 0x000fca0003f25270 */
[----:B------:R-:W-:Y:S04]  /*0b00*/  @!P2 LDS R2, [R8] ;  /* 0x000000000802a984 */ /* 0x000fe80000000800 */
[----:B------:R-:W0:Y:S04]  /*0b10*/  @!P2 LDS R7, [R8+0x200] ;  /* 0x000200000807a984 */ /* 0x000e280000000800 */
[----:B------:R-:W1:Y:S02]  /*0b20*/  @!P1 LDC R9, c[0x0][0x360] ;  /* 0x0000d800ff099b82 */ /* 0x000e640000000800 */
[----:B-1----:R-:W-:-:S02]  /*0b30*/  @!P1 IMAD R3, R3, R9, R4 ;  /* 0x0000000903039224 */ /* 0x002fc400078e0204 */
[----:B0-----:R-:W-:-:S05]  /*0b40*/  @!P2 FADD R7, R2, R7 ;  /* 0x000000070207a221 */ /* 0x001fca0000000000 */
[----:B------:R-:W-:Y:S01]  /*0b50*/  @!P2 STS [R8], R7 ;  /* 0x000000070800a388 */ /* 0x000fe20000000800 */
[----:B------:R-:W-:Y:S01]  /*0b60*/  BAR.SYNC.DEFER_BLOCKING 0x0 ;  /* 0x0000000000007b1d */ /* 0x000fe20000010000 */
[----:B------:R-:W-:-:S04]  /*0b70*/  @!P1 LOP3.LUT R3, R3, 0x7f, RZ, 0xc0, !PT ;  /* 0x0000007f03039812 */ /* 0x000fc800078ec0ff */
[----:B------:R-:W-:-:S06]  /*0b80*/  @!P1 LEA R3, R3, UR4, 0x2 ;  /* 0x0000000403039c11 */ /* 0x000fcc000f8e10ff */
[----:B------:R-:W-:Y:S04]  /*0b90*/  @!P1 LDS R3, [R3] ;  /* 0x0000000003039984 */ /* 0x000fe80000000800 */
[----:B------:R-:W0:Y:S01]  /*0ba0*/  @!P1 LDS R2, [R0+0x1000] ;  /* 0x0010000000029984 */ /* 0x000e220000000800 */
[----:B------:R-:W-:Y:S01]  /*0bb0*/  ISETP.GE.U32.AND P0, PT, R23, 0xff, PT ;  /* 0x000000ff1700780c */ /* 0x000fe20003f06070 */
[----:B------:R-:W-:Y:S01]  /*0bc0*/  BSSY.RECONVERGENT B0, `(.L_x_1) ;  /* 0x000000a000007945 */ /* 0x000fe20003800200 */
[----:B0-----:R-:W-:-:S05]  /*0bd0*/  @!P1 FADD R9, R2, R3 ;  /* 0x0000000302099221 */ /* 0x001fca0000000000 */
[----:B------:R0:W-:Y:S01]  /*0be0*/  @!P1 STS [R0+0x1000], R9 ;  /* 0x0010000900009388 */ /* 0x0001e20000000800 */
[----:B------:R-:W-:Y:S06]  /*0bf0*/  BAR.SYNC.DEFER_BLOCKING 0x0 ;  /* 0x0000000000007b1d */ /* 0x000fec0000010000 */
[----:B------:R-:W-:Y:S05]  /*0c00*/  @P0 BRA `(.L_x_2) ;  /* 0x0000000000140947 */ /* 0x000fea0003800000 */
[----:B------:R-:W1:Y:S01]  /*0c10*/  LDS R7, [R0+0x1000] ;  /* 0x0010000000077984 */ /* 0x000e620000000800 */
[----:B------:R-:W2:Y:S01]  /*0c20*/  LDC.64 R2, c[0x0][0x398] ;  /* 0x0000e600ff027b82 */ /* 0x000ea20000000a00 */
[----:B------:R-:W-:-:S05]  /*0c30*/  IADD3 R5, PT, PT, R5, R6, RZ ;  /* 0x0000000605057210 */ /* 0x000fca0007ffe0ff */
[----:B--2---:R-:W-:-:S05]  /*0c40*/  IMAD.WIDE R2, R5, 0x4, R2 ;  /* 0x0000000405027825 */ /* 0x004fca00078e0202 */
[----:B-1----:R1:W-:Y:S02]  /*0c50*/  REDG.E.ADD.F32.FTZ.RN.STRONG.GPU desc[UR6][R2.64], R7 ;  /* 0x00000007020079a6 */ /* 0x0023e4000c12f306 */
.L_x_2:
[----:B------:R-:W-:Y:S05]  /*0c60*/  BSYNC.RECONVERGENT B0 ;  /* 0x0000000000007941 */ /* 0x000fea0003800200 */
.L_x_1:
[----:B------:R-:W-:Y:S06]  /*0c70*/  BAR.SYNC.DEFER_BLOCKING 0x0 ;  /* 0x0000000000007b1d */ /* 0x000fec0000010000 */
[----:B------:R-:W-:Y:S05]  /*0c80*/  EXIT ;  /* 0x000000000000794d */ /* 0x000fea0003800000 */
.L_x_0:
[----:B------:R-:W-:Y:S02]  /*0c90*/  SHF.R.S32.HI R2, RZ, 0x1f, R11 ;  /* 0x0000001fff027819 */ /* 0x000fe4000001140b */
[C---:B------:R-:W-:Y:S02]  /*0ca0*/  LOP3.LUT R7, R5.reuse, 0xffffff80, RZ, 0xc0, !PT ;  /* 0xffffff8005077812 */ /* 0x040fe400078ec0ff */
[----:B------:R-:W-:Y:S02]  /*0cb0*/  LEA.HI R6, R2, R11, RZ, 0x3 ;  /* 0x0000000b02067211 */ /* 0x000fe400078f18ff */
[----:B------:R-:W0:Y:S01]  /*0cc0*/  LDC.64 R2, c[0x0][0x380] ;  /* 0x0000e000ff027b82 */ /* 0x000e220000000a00 */
[----:B------:R-:W-:Y:S02]  /*0cd0*/  SHF.L.U32 R9, R5, 0x2, RZ ;  /* 0x0000000205097819 */ /* 0x000fe400000006ff */
[----:B------:R-:W-:Y:S02]  /*0ce0*/  LOP3.LUT R8, R6, 0xfffffff8, RZ, 0xc0, !PT ;  /* 0xfffffff806087812 */ /* 0x000fe400078ec0ff */
[----:B------:R-:W-:-:S02]  /*0cf0*/  IADD3 R5, PT, PT, -R7, R4, RZ ;  /* 0x0000000407057210 */ /* 0x000fc40007ffe1ff */
        /* <DEDUP_REMOVED lines=171> */
.L_x_4:
[----:B------:R-:W-:Y:S05]  /*17b0*/  BSYNC.RECONVERGENT B0 ;  /* 0x0000000000007941 */ /* 0x000fea0003800200 */
.L_x_3:
[----:B------:R-:W-:Y:S06]  /*17c0*/  BAR.SYNC.DEFER_BLOCKING 0x0 ;  /* 0x0000000000007b1d */ /* 0x000fec0000010000 */
[----:B------:R-:W-:Y:S05]  /*17d0*/  EXIT ;  /* 0x000000000000794d */ /* 0x000fea0003800000 */
.L_x_5:
[----:B------:R-:W-:-:S00]  /*17e0*/  BRA `(.L_x_5) ;  /* 0xfffffffc00fc7947 */ /* 0x000fc0000383ffff */
[----:B------:R-:W-:-:S00]  /*17f0*/  NOP ;  /* 0x0000000000007918 */ /* 0x000fc00000000000 */
        /* <DEDUP_REMOVED lines=8> */
.L_x_6:


//--------------------- .nv.shared.Fused_ReduceSum_split_ReduceSum_split_parallel_16065013450820500612_kernel0 --------------------------
	.section	.nv.shared.Fused_ReduceSum_split_ReduceSum_split_parallel_16065013450820500612_kernel0,"aw",@nobits
	.sectionflags	@""
.nv.shared.Fused_ReduceSum_split_ReduceSum_split_parallel_16065013450820500612_kernel0:
	.zero		5632


//--------------------- .nv.shared.reserved.0     --------------------------
	.section	.nv.shared.reserved.0,"aw",@nobits
	.weak		__nv_reservedSMEM_offset_0_alias
	.size		__nv_reservedSMEM_offset_0_alias, 0, 64
	.other		__nv_reservedSMEM_offset_0_alias,@"STO_CUDA_RESERVED_SHARED STV_DEFAULT"
__nv_reservedSMEM_offset_0_alias:
	.zero		0
	.zero		64


//--------------------- .nv.constant0.Fused_ReduceSum_split_ReduceSum_split_parallel_16065013450820500612_kernel0 --------------------------
	.section	.nv.constant0.Fused_ReduceSum_split_ReduceSum_split_parallel_16065013450820500612_kernel0,"a",@progbits
	.sectionflags	@""
	.align	4
.nv.constant0.Fused_ReduceSum_split_ReduceSum_split_parallel_16065013450820500612_kernel0:
	.zero		944


//--------------------- SYMBOLS --------------------------

	.type		.nv.reservedSmem.offset0,@object
	.size		.nv.reservedSmem.offset0,0x4
	.type		.nv.reservedSmem.cap,@object
	.size		.nv.reservedSmem.cap,0x4
